	.headerflags	@"EF_CUDA_TEXMODE_UNIFIED EF_CUDA_64BIT_ADDRESS EF_CUDA_ACCELERATORS EF_CUDA_SM90 EF_CUDA_VIRTUAL_SM(EF_CUDA_SM90)"
	.elftype	@"ET_EXEC"


//--------------------- .nv.info                  --------------------------
	.section	.nv.info,"",@"SHT_CUDA_INFO"
	.align	4


	//----- nvinfo : EIATTR_REGCOUNT
	.align		4
        /*0000*/ 	.byte	0x04, 0x2f
        /*0002*/ 	.short	(.L_3 - .L_2)
	.align		4
.L_2:
        /*0004*/ 	.word	index@(triton_poi_fused__native_batch_norm_legit_no_training_convolution_elu_15)
        /*0008*/ 	.word	0x00000014


	//----- nvinfo : EIATTR_MIN_STACK_SIZE
	.align		4
.L_3:
        /*000c*/ 	.byte	0x04, 0x12
        /*000e*/ 	.short	(.L_5 - .L_4)
	.align		4
.L_4:
        /*0010*/ 	.word	index@(triton_poi_fused__native_batch_norm_legit_no_training_convolution_elu_15)
        /*0014*/ 	.word	0x00000000


	//----- nvinfo : EIATTR_FRAME_SIZE
	.align		4
.L_5:
        /*0018*/ 	.byte	0x04, 0x11
        /*001a*/ 	.short	(.L_7 - .L_6)
	.align		4
.L_6:
        /*001c*/ 	.word	index@(triton_poi_fused__native_batch_norm_legit_no_training_convolution_elu_15)
        /*0020*/ 	.word	0x00000000


	//----- nvinfo : EIATTR_MIN_STACK_SIZE
	.align		4
.L_7:
        /*0024*/ 	.byte	0x04, 0x12
        /*0026*/ 	.short	(.L_9 - .L_8)
	.align		4
.L_8:
        /*0028*/ 	.word	index@(triton_poi_fused__native_batch_norm_legit_no_training_convolution_elu_15)
        /*002c*/ 	.word	0x00000000
.L_9:


//--------------------- .nv.info.triton_poi_fused__native_batch_norm_legit_no_training_convolution_elu_15 --------------------------
	.section	.nv.info.triton_poi_fused__native_batch_norm_legit_no_training_convolution_elu_15,"",@"SHT_CUDA_INFO"
	.sectionflags	@""
	.align	4


	//----- nvinfo : EIATTR_CUDA_API_VERSION
	.align		4
        /*0000*/ 	.byte	0x04, 0x37
        /*0002*/ 	.short	(.L_11 - .L_10)
.L_10:
        /*0004*/ 	.word	0x0000007c


	//----- nvinfo : EIATTR_KPARAM_INFO
	.align		4
.L_11:
        /*0008*/ 	.byte	0x04, 0x17
        /*000a*/ 	.short	(.L_13 - .L_12)
.L_12:
        /*000c*/ 	.word	0x00000000
        /*0010*/ 	.short	0x0007
        /*0012*/ 	.short	0x0038
        /*0014*/ 	.byte	0x00, 0xf0, 0x11, 0x00


	//----- nvinfo : EIATTR_KPARAM_INFO
	.align		4
.L_13:
        /*0018*/ 	.byte	0x04, 0x17
        /*001a*/ 	.short	(.L_15 - .L_14)
.L_14:
        /*001c*/ 	.word	0x00000000
        /*0020*/ 	.short	0x0006
        /*0022*/ 	.short	0x0030
        /*0024*/ 	.byte	0x00, 0xf4, 0x21, 0x00


	//----- nvinfo : EIATTR_KPARAM_INFO
	.align		4
.L_15:
        /*0028*/ 	.byte	0x04, 0x17
        /*002a*/ 	.short	(.L_17 - .L_16)
.L_16:
        /*002c*/ 	.word	0x00000000
        /*0030*/ 	.short	0x0005
        /*0032*/ 	.short	0x0028
        /*0034*/ 	.byte	0x00, 0xf4, 0x21, 0x00


	//----- nvinfo : EIATTR_KPARAM_INFO
	.align		4
.L_17:
        /*0038*/ 	.byte	0x04, 0x17
        /*003a*/ 	.short	(.L_19 - .L_18)
.L_18:
        /*003c*/ 	.word	0x00000000
        /*0040*/ 	.short	0x0004
        /*0042*/ 	.short	0x0020
        /*0044*/ 	.byte	0x00, 0xf4, 0x21, 0x00


	//----- nvinfo : EIATTR_KPARAM_INFO
	.align		4
.L_19:
        /*0048*/ 	.byte	0x04, 0x17
        /*004a*/ 	.short	(.L_21 - .L_20)
.L_20:
        /*004c*/ 	.word	0x00000000
        /*0050*/ 	.short	0x0003
        /*0052*/ 	.short	0x0018
        /*0054*/ 	.byte	0x00, 0xf4, 0x21, 0x00


	//----- nvinfo : EIATTR_KPARAM_INFO
	.align		4
.L_21:
        /*0058*/ 	.byte	0x04, 0x17
        /*005a*/ 	.short	(.L_23 - .L_22)
.L_22:
        /*005c*/ 	.word	0x00000000
        /*0060*/ 	.short	0x0002
        /*0062*/ 	.short	0x0010
        /*0064*/ 	.byte	0x00, 0xf4, 0x21, 0x00


	//----- nvinfo : EIATTR_KPARAM_INFO
	.align		4
.L_23:
        /*0068*/ 	.byte	0x04, 0x17
        /*006a*/ 	.short	(.L_25 - .L_24)
.L_24:
        /*006c*/ 	.word	0x00000000
        /*0070*/ 	.short	0x0001
        /*0072*/ 	.short	0x0008
        /*0074*/ 	.byte	0x00, 0xf4, 0x21, 0x00


	//----- nvinfo : EIATTR_KPARAM_INFO
	.align		4
.L_25:
        /*0078*/ 	.byte	0x04, 0x17
        /*007a*/ 	.short	(.L_27 - .L_26)
.L_26:
        /*007c*/ 	.word	0x00000000
        /*0080*/ 	.short	0x0000
        /*0082*/ 	.short	0x0000
        /*0084*/ 	.byte	0x00, 0xf4, 0x21, 0x00


	//----- nvinfo : EIATTR_SPARSE_MMA_MASK
	.align		4
.L_27:
        /*0088*/ 	.byte	0x03, 0x50
        /*008a*/ 	.short	0x0000


	//----- nvinfo : EIATTR_MAXREG_COUNT
	.align		4
        /*008c*/ 	.byte	0x03, 0x1b
        /*008e*/ 	.short	0x00ff


	//----- nvinfo : EIATTR_EXIT_INSTR_OFFSETS
	.align		4
        /*0090*/ 	.byte	0x04, 0x1c
        /*0092*/ 	.short	(.L_29 - .L_28)


	//   ....[0]....
.L_28:
        /*0094*/ 	.word	0x000006e0


	//----- nvinfo : EIATTR_REQNTID
	.align		4
.L_29:
        /*0098*/ 	.byte	0x04, 0x10
        /*009a*/ 	.short	(.L_31 - .L_30)
.L_30:
        /*009c*/ 	.word	0x00000100
        /*00a0*/ 	.word	0x00000001
        /*00a4*/ 	.word	0x00000001


	//----- nvinfo : EIATTR_CBANK_PARAM_SIZE
	.align		4
.L_31:
        /*00a8*/ 	.byte	0x03, 0x19
        /*00aa*/ 	.short	0x003c


	//----- nvinfo : EIATTR_PARAM_CBANK
	.align		4
        /*00ac*/ 	.byte	0x04, 0x0a
        /*00ae*/ 	.short	(.L_33 - .L_32)
	.align		4
.L_32:
        /*00b0*/ 	.word	index@(.nv.constant0.triton_poi_fused__native_batch_norm_legit_no_training_convolution_elu_15)
        /*00b4*/ 	.short	0x0210
        /*00b6*/ 	.short	0x003c


	//----- nvinfo : EIATTR_SW_WAR
	.align		4
.L_33:
        /*00b8*/ 	.byte	0x04, 0x36
        /*00ba*/ 	.short	(.L_35 - .L_34)
.L_34:
        /*00bc*/ 	.word	0x00000008
.L_35:


//--------------------- .nv.callgraph             --------------------------
	.section	.nv.callgraph,"",@"SHT_CUDA_CALLGRAPH"
	.align	4
	.sectionentsize	8
	.align		4
        /*0000*/ 	.word	0x00000000
	.align		4
        /*0004*/ 	.word	0xffffffff
	.align		4
        /*0008*/ 	.word	0x00000000
	.align		4
        /*000c*/ 	.word	0xfffffffe
	.align		4
        /*0010*/ 	.word	0x00000000
	.align		4
        /*0014*/ 	.word	0xfffffffd
	.align		4
        /*0018*/ 	.word	0x00000000
	.align		4
        /*001c*/ 	.word	0xfffffffc


//--------------------- .nv.constant4             --------------------------
	.section	.nv.constant4,"a",@progbits
	.align	8
	.align		8
.nv.constant4:
        /*0000*/ 	.dword	_$_str
	.align		8
        /*0008*/ 	.dword	_$_str_$_2


//--------------------- .text.triton_poi_fused__native_batch_norm_legit_no_training_convolution_elu_15 --------------------------
	.section	.text.triton_poi_fused__native_batch_norm_legit_no_training_convolution_elu_15,"ax",@progbits
	.align	128
        .global         triton_poi_fused__native_batch_norm_legit_no_training_convolution_elu_15
        .type           triton_poi_fused__native_batch_norm_legit_no_training_convolution_elu_15,@function
        .size           triton_poi_fused__native_batch_norm_legit_no_training_convolution_elu_15,(.L_x_1 - triton_poi_fused__native_batch_norm_legit_no_training_convolution_elu_15)
        .other          triton_poi_fused__native_batch_norm_legit_no_training_convolution_elu_15,@"STO_CUDA_ENTRY STV_DEFAULT"
triton_poi_fused__native_batch_norm_legit_no_training_convolution_elu_15:
.text.triton_poi_fused__native_batch_norm_legit_no_training_convolution_elu_15:
[----:B------:R-:W-:Y:S01]  /*0000*/  LDC R1, c[0x0][0x28] ;  /* 0x00000a00ff017b82 */ /* 0x000fe20000000800 */
[----:B------:R-:W1:Y:S07]  /*0010*/  S2R R0, SR_TID.X ;  /* 0x0000000000007919 */ /* 0x000e6e0000002100 */
[----:B------:R-:W2:Y:S01]  /*0020*/  LDC.64 R12, c[0x0][0x230] ;  /* 0x00008c00ff0c7b82 */ /* 0x000ea20000000a00 */
[----:B------:R-:W-:Y:S01]  /*0030*/  ULDC.64 UR4, c[0x0][0x208] ;  /* 0x0000820000047ab9 */ /* 0x000fe20000000a00 */
[----:B------:R-:W3:Y:S06]  /*0040*/  S2R R5, SR_CTAID.X ;  /* 0x0000000000057919 */ /* 0x000eec0000002500 */
[----:B------:R-:W4:Y:S08]  /*0050*/  LDC.64 R8, c[0x0][0x220] ;  /* 0x00008800ff087b82 */ /* 0x000f300000000a00 */
[----:B------:R-:W5:Y:S08]  /*0060*/  LDC.64 R10, c[0x0][0x228] ;  /* 0x00008a00ff0a7b82 */ /* 0x000f700000000a00 */
[----:B------:R-:W5:Y:S01]  /*0070*/  LDC.64 R14, c[0x0][0x238] ;  /* 0x00008e00ff0e7b82 */ /* 0x000f620000000a00 */
[----:B-1----:R-:W-:-:S02]  /*0080*/  SHF.L.U32 R0, R0, 0x1, RZ ;  /* 0x0000000100007819 */ /* 0x002fc400000006ff */
[----:B---3--:R-:W-:Y:S02]  /*0090*/  SHF.R.S32.HI R3, RZ, 0x16, R5 ;  /* 0x00000016ff037819 */ /* 0x008fe40000011405 */
[----:B------:R-:W-:Y:S02]  /*00a0*/  LOP3.LUT R0, R0, 0x1fe, RZ, 0xc0, !PT ;  /* 0x000001fe00007812 */ /* 0x000fe400078ec0ff */
[----:B------:R-:W-:Y:S02]  /*00b0*/  SGXT R3, R3, 0x1 ;  /* 0x000000010303781a */ /* 0x000fe40000000200 */
[----:B------:R-:W-:Y:S02]  /*00c0*/  LEA R0, R5, R0, 0x9 ;  /* 0x0000000005007211 */ /* 0x000fe400078e48ff */
[----:B------:R-:W1:Y:S02]  /*00d0*/  LDC.64 R4, c[0x0][0x240] ;  /* 0x00009000ff047b82 */ /* 0x000e640000000a00 */
[----:B------:R-:W-:-:S04]  /*00e0*/  LEA.HI R3, R3, R0, RZ, 0xc ;  /* 0x0000000003037211 */ /* 0x000fc800078f60ff */
[----:B------:R-:W-:-:S04]  /*00f0*/  SHF.R.S32.HI R3, RZ, 0xc, R3 ;  /* 0x0000000cff037819 */ /* 0x000fc80000011403 */
[----:B------:R-:W-:-:S04]  /*0100*/  LEA.HI R2, R3, R3, RZ, 0x7 ;  /* 0x0000000303027211 */ /* 0x000fc800078f38ff */
[----:B------:R-:W-:-:S04]  /*0110*/  LOP3.LUT R2, R2, 0xffffff80, RZ, 0xc0, !PT ;  /* 0xffffff8002027812 */ /* 0x000fc800078ec0ff */
[----:B------:R-:W-:Y:S02]  /*0120*/  IADD3 R17, R3, -R2, RZ ;  /* 0x8000000203117210 */ /* 0x000fe40007ffe0ff */
[----:B------:R-:W3:Y:S03]  /*0130*/  LDC.64 R2, c[0x0][0x210] ;  /* 0x00008400ff027b82 */ /* 0x000ee60000000a00 */
[----:B--2---:R-:W-:-:S05]  /*0140*/  IMAD.WIDE R12, R17, 0x4, R12 ;  /* 0x00000004110c7825 */ /* 0x004fca00078e020c */
[----:B------:R2:W2:Y:S01]  /*0150*/  LDG.E.EL R16, desc[UR4][R12.64] ;  /* 0x000000040c107981 */ /* 0x0004a2000c2e1900 */
[----:B----4-:R-:W-:-:S04]  /*0160*/  IMAD.WIDE R8, R17, 0x4, R8 ;  /* 0x0000000411087825 */ /* 0x010fc800078e0208 */
[C---:B-----5:R-:W-:Y:S02]  /*0170*/  IMAD.WIDE R10, R17.reuse, 0x4, R10 ;  /* 0x00000004110a7825 */ /* 0x060fe400078e020a */
[----:B------:R4:W5:Y:S02]  /*0180*/  LDG.E.EL R8, desc[UR4][R8.64] ;  /* 0x0000000408087981 */ /* 0x000964000c2e1900 */
[C---:B-1----:R-:W-:Y:S02]  /*0190*/  IMAD.WIDE R4, R17.reuse, 0x4, R4 ;  /* 0x0000000411047825 */ /* 0x042fe400078e0204 */
[----:B------:R-:W5:Y:S02]  /*01a0*/  LDG.E.EL R10, desc[UR4][R10.64] ;  /* 0x000000040a0a7981 */ /* 0x000f64000c2e1900 */
[----:B---3--:R-:W-:Y:S02]  /*01b0*/  IMAD.WIDE R2, R0, 0x4, R2 ;  /* 0x0000000400027825 */ /* 0x008fe400078e0202 */
[----:B------:R-:W3:Y:S04]  /*01c0*/  LDG.E.EL R5, desc[UR4][R4.64] ;  /* 0x0000000404057981 */ /* 0x000ee8000c2e1900 */
[----:B------:R-:W5:Y:S01]  /*01d0*/  LDG.E.64 R6, desc[UR4][R2.64] ;  /* 0x0000000402067981 */ /* 0x000f62000c1e1b00 */
[----:B0-2---:R-:W-:-:S06]  /*01e0*/  IMAD.WIDE R12, R17, 0x4, R14 ;  /* 0x00000004110c7825 */ /* 0x005fcc00078e020e */
[----:B------:R0:W3:Y:S01]  /*01f0*/  LDG.E.EL R12, desc[UR4][R12.64] ;  /* 0x000000040c0c7981 */ /* 0x0000e2000c2e1900 */
[----:B----4-:R-:W-:Y:S01]  /*0200*/  HFMA2.MMA R9, -RZ, RZ, 1.625, 0 ;  /* 0x3e800000ff097435 */ /* 0x010fe200000001ff */
[----:B0-----:R-:W-:Y:S01]  /*0210*/  MOV R13, 0x3ab5ebe6 ;  /* 0x3ab5ebe6000d7802 */ /* 0x001fe20000000f00 */
[----:B------:R-:W-:-:S04]  /*0220*/  FADD R16, R16, 9.9999997473787516356e-06 ;  /* 0x3727c5ac10107421 */ /* 0x000fc80000000000 */
[----:B------:R-:W0:Y:S02]  /*0230*/  MUFU.SQRT R14, R16 ;  /* 0x00000010000e7308 */ /* 0x000e240000002000 */
[C---:B0-----:R-:W-:Y:S02]  /*0240*/  FSETP.GT.AND P0, PT, R14.reuse, 8.50705917302346158658e+37, PT ;  /* 0x7e8000000e00780b */ /* 0x041fe40003f04000 */
[----:B------:R-:W-:-:S11]  /*0250*/  FSETP.GEU.AND P1, PT, R14, 1.175494350822287508e-38, PT ;  /* 0x008000000e00780b */ /* 0x000fd60003f2e000 */
[----:B------:R-:W-:-:S04]  /*0260*/  @P0 FMUL R14, R14, 0.25 ;  /* 0x3e8000000e0e0820 */ /* 0x000fc80000400000 */
[----:B------:R-:W-:-:S06]  /*0270*/  @!P1 FMUL R14, R14, 16777216 ;  /* 0x4b8000000e0e9820 */ /* 0x000fcc0000400000 */
[----:B------:R-:W0:Y:S01]  /*0280*/  MUFU.RCP R14, R14 ;  /* 0x0000000e000e7308 */ /* 0x000e220000001000 */
[----:B------:R-:W-:Y:S01]  /*0290*/  FSEL R9, R9, 1, P0 ;  /* 0x3f80000009097808 */ /* 0x000fe20000000000 */
[--C-:B-----5:R-:W-:Y:S01]  /*02a0*/  FADD R6, R6, R8.reuse ;  /* 0x0000000806067221 */ /* 0x120fe20000000000 */
[----:B------:R-:W-:-:S03]  /*02b0*/  FADD R7, R7, R8 ;  /* 0x0000000807077221 */ /* 0x000fc60000000000 */
[----:B------:R-:W-:Y:S01]  /*02c0*/  @!P1 FMUL R9, R9, 16777216 ;  /* 0x4b80000009099820 */ /* 0x000fe20000400000 */
[C---:B------:R-:W-:Y:S01]  /*02d0*/  FADD R4, -R10.reuse, R6 ;  /* 0x000000060a047221 */ /* 0x040fe20000000100 */
[----:B------:R-:W-:Y:S02]  /*02e0*/  FADD R10, -R10, R7 ;  /* 0x000000070a0a7221 */ /* 0x000fe40000000100 */
[----:B0-----:R-:W-:-:S04]  /*02f0*/  FMUL R9, R14, R9 ;  /* 0x000000090e097220 */ /* 0x001fc80000400000 */
[-C--:B------:R-:W-:Y:S01]  /*0300*/  FMUL R4, R4, R9.reuse ;  /* 0x0000000904047220 */ /* 0x080fe20000400000 */
[----:B------:R-:W-:-:S03]  /*0310*/  FMUL R10, R10, R9 ;  /* 0x000000090a0a7220 */ /* 0x000fc60000400000 */
[C-C-:B---3--:R-:W-:Y:S01]  /*0320*/  FFMA R4, R12.reuse, R4, R5.reuse ;  /* 0x000000040c047223 */ /* 0x148fe20000000005 */
[----:B------:R-:W-:-:S03]  /*0330*/  FFMA R5, R12, R10, R5 ;  /* 0x0000000a0c057223 */ /* 0x000fc60000000005 */
[----:B------:R-:W-:Y:S01]  /*0340*/  FMUL R8, R4, 1.4426950216293334961 ;  /* 0x3fb8aa3b04087820 */ /* 0x000fe20000400000 */
[----:B------:R-:W-:-:S05]  /*0350*/  FMUL R10, R5, 1.4426950216293334961 ;  /* 0x3fb8aa3b050a7820 */ /* 0x000fca0000400000 */
[----:B------:R-:W0:Y:S01]  /*0360*/  FRND R8, R8 ;  /* 0x0000000800087307 */ /* 0x000e220000201000 */
[----:B------:R-:W-:Y:S01]  /*0370*/  FADD.FTZ R9, |R4|, -RZ ;  /* 0x800000ff04097221 */ /* 0x000fe20000010200 */
[----:B------:R-:W-:-:S06]  /*0380*/  FADD.FTZ R11, |R5|, -RZ ;  /* 0x800000ff050b7221 */ /* 0x000fcc0000010200 */
[----:B------:R-:W1:Y:S01]  /*0390*/  FRND R10, R10 ;  /* 0x0000000a000a7307 */ /* 0x000e620000201000 */
[----:B------:R-:W-:Y:S02]  /*03a0*/  FSETP.GEU.AND P0, PT, R9, 0.40999999642372131348, PT ;  /* 0x3ed1eb850900780b */ /* 0x000fe40003f0e000 */
[----:B------:R-:W-:Y:S02]  /*03b0*/  FSETP.GEU.AND P1, PT, R11, 0.40999999642372131348, PT ;  /* 0x3ed1eb850b00780b */ /* 0x000fe40003f2e000 */
[----:B0-----:R-:W-:-:S04]  /*03c0*/  FSEL R9, R8, RZ, P0 ;  /* 0x000000ff08097208 */ /* 0x001fc80000000000 */
[C---:B------:R-:W-:Y:S01]  /*03d0*/  FSETP.NEU.AND P4, PT, R9.reuse, 128, PT ;  /* 0x430000000900780b */ /* 0x040fe20003f8d000 */
[C---:B------:R-:W-:Y:S01]  /*03e0*/  FFMA.FTZ R12, -R9.reuse, 0.693145751953125, R4 ;  /* 0x3f317200090c7823 */ /* 0x040fe20000010104 */
[----:B-1----:R-:W-:Y:S02]  /*03f0*/  FSEL R14, R10, RZ, P1 ;  /* 0x000000ff0a0e7208 */ /* 0x002fe40000800000 */
[C---:B------:R-:W-:Y:S01]  /*0400*/  FSEL R10, R9.reuse, 127, P4 ;  /* 0x42fe0000090a7808 */ /* 0x040fe20002000000 */
[----:B------:R-:W-:Y:S02]  /*0410*/  FFMA.FTZ R9, -R9, 1.428606765330187045e-06, R12 ;  /* 0x35bfbe8e09097823 */ /* 0x000fe4000001010c */
[C---:B------:R-:W-:Y:S01]  /*0420*/  FFMA.FTZ R11, -R14.reuse, 0.693145751953125, R5 ;  /* 0x3f3172000e0b7823 */ /* 0x040fe20000010105 */
[C---:B------:R-:W-:Y:S01]  /*0430*/  FSETP.NEU.AND P2, PT, R14.reuse, 128, PT ;  /* 0x430000000e00780b */ /* 0x040fe20003f4d000 */
[C---:B------:R-:W-:Y:S02]  /*0440*/  FFMA.FTZ R8, R9.reuse, R13, 0.0083824126049876213074 ;  /* 0x3c09566309087423 */ /* 0x040fe4000001000d */
[C---:B------:R-:W-:Y:S01]  /*0450*/  FFMA.FTZ R16, -R14.reuse, 1.428606765330187045e-06, R11 ;  /* 0x35bfbe8e0e107823 */ /* 0x040fe2000001010b */
[----:B------:R-:W-:Y:S01]  /*0460*/  FSEL R11, R14, 127, P2 ;  /* 0x42fe00000e0b7808 */ /* 0x000fe20001000000 */
[----:B------:R-:W-:-:S02]  /*0470*/  FFMA.FTZ R8, R9, R8, 0.041667830199003219604 ;  /* 0x3d2aabe309087423 */ /* 0x000fc40000010008 */
[C---:B------:R-:W-:Y:S01]  /*0480*/  FFMA.FTZ R13, R16.reuse, R13, 0.0083824126049876213074 ;  /* 0x3c095663100d7423 */ /* 0x040fe2000001000d */
[----:B------:R-:W0:Y:S01]  /*0490*/  MUFU.EX2 R12, R10 ;  /* 0x0000000a000c7308 */ /* 0x000e220000000800 */
[----:B------:R-:W-:Y:S02]  /*04a0*/  FFMA.FTZ R8, R9, R8, 0.16666397452354431152 ;  /* 0x3e2aa9f609087423 */ /* 0x000fe40000010008 */
[----:B------:R-:W-:-:S05]  /*04b0*/  FFMA.FTZ R15, R16, R13, 0.041667830199003219604 ;  /* 0x3d2aabe3100f7423 */ /* 0x000fca000001000d */
[----:B------:R-:W1:Y:S01]  /*04c0*/  MUFU.EX2 R13, R11 ;  /* 0x0000000b000d7308 */ /* 0x000e620000000800 */
[----:B------:R-:W-:Y:S01]  /*04d0*/  FFMA.FTZ R15, R16, R15, 0.16666397452354431152 ;  /* 0x3e2aa9f6100f7423 */ /* 0x000fe2000001000f */
[----:B------:R-:W-:-:S03]  /*04e0*/  FFMA.FTZ R8, R9, R8, 0.49999994039535522461 ;  /* 0x3efffffe09087423 */ /* 0x000fc60000010008 */
[----:B------:R-:W-:Y:S01]  /*04f0*/  FFMA.FTZ R15, R16, R15, 0.49999994039535522461 ;  /* 0x3efffffe100f7423 */ /* 0x000fe2000001000f */
[----:B------:R-:W-:-:S03]  /*0500*/  FMUL R8, R9, R8 ;  /* 0x0000000809087220 */ /* 0x000fc60000400000 */
[C---:B------:R-:W-:Y:S01]  /*0510*/  FMUL R17, R16.reuse, R15 ;  /* 0x0000000f10117220 */ /* 0x040fe20000400000 */
[----:B------:R-:W-:Y:S02]  /*0520*/  FFMA.FTZ R15, R9, R8, R9 ;  /* 0x00000008090f7223 */ /* 0x000fe40000010009 */
[----:B------:R-:W2:Y:S01]  /*0530*/  LDC.64 R8, c[0x0][0x218] ;  /* 0x00008600ff087b82 */ /* 0x000ea20000000a00 */
[----:B------:R-:W-:Y:S01]  /*0540*/  FFMA.FTZ R16, R16, R17, R16 ;  /* 0x0000001110107223 */ /* 0x000fe20000010010 */
[----:B0-----:R-:W-:Y:S01]  /*0550*/  FADD R17, R12, -1 ;  /* 0xbf8000000c117421 */ /* 0x001fe20000000000 */
[C---:B-1----:R-:W-:Y:S01]  /*0560*/  FADD R14, R13.reuse, -1 ;  /* 0xbf8000000d0e7421 */ /* 0x042fe20000000000 */
[----:B------:R-:W-:Y:S02]  /*0570*/  FSETP.NEU.AND P1, PT, R4, RZ, PT ;  /* 0x000000ff0400720b */ /* 0x000fe40003f2d000 */
[----:B------:R-:W-:Y:S01]  /*0580*/  FFMA.FTZ R12, R12, R15, R17 ;  /* 0x0000000f0c0c7223 */ /* 0x000fe20000010011 */
[----:B------:R-:W-:Y:S01]  /*0590*/  FFMA.FTZ R13, R13, R16, R14 ;  /* 0x000000100d0d7223 */ /* 0x000fe2000001000e */
[----:B------:R-:W-:-:S02]  /*05a0*/  FSETP.NEU.AND P0, PT, R5, RZ, PT ;  /* 0x000000ff0500720b */ /* 0x000fc40003f0d000 */
[----:B------:R-:W-:Y:S01]  /*05b0*/  FSETP.GT.AND P3, PT, R11, 128, PT ;  /* 0x430000000b00780b */ /* 0x000fe20003f64000 */
[----:B------:R-:W-:Y:S01]  /*05c0*/  @!P2 FADD R13, R13, R13 ;  /* 0x0000000d0d0da221 */ /* 0x000fe20000000000 */
[----:B------:R-:W-:Y:S01]  /*05d0*/  @!P4 FADD R12, R12, R12 ;  /* 0x0000000c0c0cc221 */ /* 0x000fe20000000000 */
[C---:B------:R-:W-:Y:S02]  /*05e0*/  FSETP.GT.AND P4, PT, R10.reuse, 128, PT ;  /* 0x430000000a00780b */ /* 0x040fe40003f84000 */
[----:B------:R-:W-:Y:S02]  /*05f0*/  FSETP.GEU.AND P2, PT, R11, -25, PT ;  /* 0xc1c800000b00780b */ /* 0x000fe40003f4e000 */
[----:B------:R-:W-:Y:S02]  /*0600*/  FSEL R13, R13, +INF , !P3 ;  /* 0x7f8000000d0d7808 */ /* 0x000fe40005800000 */
[----:B------:R-:W-:Y:S02]  /*0610*/  FSETP.GEU.AND P3, PT, R10, -25, PT ;  /* 0xc1c800000a00780b */ /* 0x000fe40003f6e000 */
[----:B------:R-:W-:Y:S01]  /*0620*/  FSEL R12, R12, +INF , !P4 ;  /* 0x7f8000000c0c7808 */ /* 0x000fe20006000000 */
[----:B------:R-:W-:Y:S01]  /*0630*/  FADD R11, R4, R4 ;  /* 0x00000004040b7221 */ /* 0x000fe20000000000 */
[----:B------:R-:W-:Y:S01]  /*0640*/  FSEL R10, R13, -1, P2 ;  /* 0xbf8000000d0a7808 */ /* 0x000fe20001000000 */
[----:B------:R-:W-:Y:S01]  /*0650*/  @!P0 FADD R10, R5, R5 ;  /* 0x00000005050a8221 */ /* 0x000fe20000000000 */
[----:B------:R-:W-:-:S02]  /*0660*/  @P1 FSEL R11, R12, -1, P3 ;  /* 0xbf8000000c0b1808 */ /* 0x000fc40001800000 */
[----:B------:R-:W-:Y:S02]  /*0670*/  FSETP.GT.AND P1, PT, R4, RZ, PT ;  /* 0x000000ff0400720b */ /* 0x000fe40003f24000 */
[C---:B------:R-:W-:Y:S01]  /*0680*/  FSETP.GT.AND P0, PT, R5.reuse, RZ, PT ;  /* 0x000000ff0500720b */ /* 0x040fe20003f04000 */
[----:B--2---:R-:W-:Y:S01]  /*0690*/  IMAD.WIDE R8, R0, 0x4, R8 ;  /* 0x0000000400087825 */ /* 0x004fe200078e0208 */
[----:B------:R-:W-:Y:S02]  /*06a0*/  FSEL R4, R4, R11, P1 ;  /* 0x0000000b04047208 */ /* 0x000fe40000800000 */
[----:B------:R-:W-:Y:S01]  /*06b0*/  FSEL R5, R5, R10, P0 ;  /* 0x0000000a05057208 */ /* 0x000fe20000000000 */
[----:B------:R-:W-:Y:S04]  /*06c0*/  STG.E.64 desc[UR4][R2.64], R6 ;  /* 0x0000000602007986 */ /* 0x000fe8000c101b04 */
[----:B------:R-:W-:Y:S01]  /*06d0*/  STG.E.64 desc[UR4][R8.64], R4 ;  /* 0x0000000408007986 */ /* 0x000fe2000c101b04 */
[----:B------:R-:W-:Y:S05]  /*06e0*/  EXIT ;  /* 0x000000000000794d */ /* 0x000fea0003800000 */
.L_x_0:
[----:B------:R-:W-:-:S00]  /*06f0*/  BRA `(.L_x_0) ;  /* 0xfffffffc00fc7947 */ /* 0x000fc0000383ffff */
[----:B------:R-:W-:-:S00]  /*0700*/  NOP ;  /* 0x0000000000007918 */ /* 0x000fc00000000000 */
[----:B------:R-:W-:-:S00]  /*0710*/  NOP ;  /* 0x0000000000007918 */ /* 0x000fc00000000000 */
[----:B------:R-:W-:-:S00]  /*0720*/  NOP ;  /* 0x0000000000007918 */ /* 0x000fc00000000000 */
[----:B------:R-:W-:-:S00]  /*0730*/  NOP ;  /* 0x0000000000007918 */ /* 0x000fc00000000000 */
[----:B------:R-:W-:-:S00]  /*0740*/  NOP ;  /* 0x0000000000007918 */ /* 0x000fc00000000000 */
[----:B------:R-:W-:-:S00]  /*0750*/  NOP ;  /* 0x0000000000007918 */ /* 0x000fc00000000000 */
[----:B------:R-:W-:-:S00]  /*0760*/  NOP ;  /* 0x0000000000007918 */ /* 0x000fc00000000000 */
[----:B------:R-:W-:-:S00]  /*0770*/  NOP ;  /* 0x0000000000007918 */ /* 0x000fc00000000000 */
.L_x_1:


//--------------------- .nv.global.init           --------------------------
	.section	.nv.global.init,"aw",@progbits
.nv.global.init:
	.type		_$_str,@object
	.size		_$_str,(_$_str_$_2 - _$_str)
_$_str:
        /*0000*/ 	.byte	0x5f, 0x5f, 0x43, 0x55, 0x44, 0x41, 0x5f, 0x46, 0x54, 0x5a, 0x00
	.type		_$_str_$_2,@object
	.size		_$_str_$_2,(.L_1 - _$_str_$_2)
_$_str_$_2:
        /*000b*/ 	.byte	0x5f, 0x5f, 0x43, 0x55, 0x44, 0x41, 0x5f, 0x50, 0x52, 0x45, 0x43, 0x5f, 0x53, 0x51, 0x52, 0x54
        /*001b*/ 	.byte	0x00
.L_1:


//--------------------- .nv.constant0.triton_poi_fused__native_batch_norm_legit_no_training_convolution_elu_15 --------------------------
	.section	.nv.constant0.triton_poi_fused__native_batch_norm_legit_no_training_convolution_elu_15,"a",@progbits
	.sectionflags	@""
	.align	4
.nv.constant0.triton_poi_fused__native_batch_norm_legit_no_training_convolution_elu_15:
	.zero		588
